//
// Generated by NVIDIA NVVM Compiler
//
// Compiler Build ID: CL-36424714
// Cuda compilation tools, release 13.0, V13.0.88
// Based on NVVM 20.0.0
//

.version 9.0
.target sm_100
.address_size 64

	// .globl	_ZN3cub18CUB_300001_SM_10006detail11EmptyKernelIvEEvv
.global .align 1 .b8 _ZN34_INTERNAL_6b7959ab_4_k_cu_a30502744cuda3std3__45__cpo5beginE[1];
.global .align 1 .b8 _ZN34_INTERNAL_6b7959ab_4_k_cu_a30502744cuda3std3__45__cpo3endE[1];
.global .align 1 .b8 _ZN34_INTERNAL_6b7959ab_4_k_cu_a30502744cuda3std3__45__cpo6cbeginE[1];
.global .align 1 .b8 _ZN34_INTERNAL_6b7959ab_4_k_cu_a30502744cuda3std3__45__cpo4cendE[1];
.global .align 1 .b8 _ZN34_INTERNAL_6b7959ab_4_k_cu_a30502744cuda3std3__45__cpo6rbeginE[1];
.global .align 1 .b8 _ZN34_INTERNAL_6b7959ab_4_k_cu_a30502744cuda3std3__45__cpo4rendE[1];
.global .align 1 .b8 _ZN34_INTERNAL_6b7959ab_4_k_cu_a30502744cuda3std3__45__cpo7crbeginE[1];
.global .align 1 .b8 _ZN34_INTERNAL_6b7959ab_4_k_cu_a30502744cuda3std3__45__cpo5crendE[1];
.global .align 1 .b8 _ZN34_INTERNAL_6b7959ab_4_k_cu_a30502744cuda3std3__436_GLOBAL__N__6b7959ab_4_k_cu_a30502746ignoreE[1];
.global .align 1 .b8 _ZN34_INTERNAL_6b7959ab_4_k_cu_a30502744cuda3std3__419piecewise_constructE[1];
.global .align 1 .b8 _ZN34_INTERNAL_6b7959ab_4_k_cu_a30502744cuda3std3__48in_placeE[1];
.global .align 1 .b8 _ZN34_INTERNAL_6b7959ab_4_k_cu_a30502744cuda3std3__420unreachable_sentinelE[1];
.global .align 1 .b8 _ZN34_INTERNAL_6b7959ab_4_k_cu_a30502744cuda3std3__47nulloptE[1];
.global .align 1 .b8 _ZN34_INTERNAL_6b7959ab_4_k_cu_a30502744cuda3std3__48unexpectE[1];
.global .align 1 .b8 _ZN34_INTERNAL_6b7959ab_4_k_cu_a30502744cuda3std6ranges3__45__cpo4swapE[1];
.global .align 1 .b8 _ZN34_INTERNAL_6b7959ab_4_k_cu_a30502744cuda3std6ranges3__45__cpo9iter_moveE[1];
.global .align 1 .b8 _ZN34_INTERNAL_6b7959ab_4_k_cu_a30502744cuda3std6ranges3__45__cpo5beginE[1];
.global .align 1 .b8 _ZN34_INTERNAL_6b7959ab_4_k_cu_a30502744cuda3std6ranges3__45__cpo3endE[1];
.global .align 1 .b8 _ZN34_INTERNAL_6b7959ab_4_k_cu_a30502744cuda3std6ranges3__45__cpo6cbeginE[1];
.global .align 1 .b8 _ZN34_INTERNAL_6b7959ab_4_k_cu_a30502744cuda3std6ranges3__45__cpo4cendE[1];
.global .align 1 .b8 _ZN34_INTERNAL_6b7959ab_4_k_cu_a30502744cuda3std6ranges3__45__cpo7advanceE[1];
.global .align 1 .b8 _ZN34_INTERNAL_6b7959ab_4_k_cu_a30502744cuda3std6ranges3__45__cpo9iter_swapE[1];
.global .align 1 .b8 _ZN34_INTERNAL_6b7959ab_4_k_cu_a30502744cuda3std6ranges3__45__cpo4nextE[1];
.global .align 1 .b8 _ZN34_INTERNAL_6b7959ab_4_k_cu_a30502744cuda3std6ranges3__45__cpo4prevE[1];
.global .align 1 .b8 _ZN34_INTERNAL_6b7959ab_4_k_cu_a30502744cuda3std6ranges3__45__cpo4dataE[1];
.global .align 1 .b8 _ZN34_INTERNAL_6b7959ab_4_k_cu_a30502744cuda3std6ranges3__45__cpo5cdataE[1];
.global .align 1 .b8 _ZN34_INTERNAL_6b7959ab_4_k_cu_a30502744cuda3std6ranges3__45__cpo4sizeE[1];
.global .align 1 .b8 _ZN34_INTERNAL_6b7959ab_4_k_cu_a30502744cuda3std6ranges3__45__cpo5ssizeE[1];
.global .align 1 .b8 _ZN34_INTERNAL_6b7959ab_4_k_cu_a30502744cuda3std6ranges3__45__cpo8distanceE[1];
.global .align 1 .b8 _ZN34_INTERNAL_6b7959ab_4_k_cu_a30502746thrust24THRUST_300001_SM_1000_NS8cuda_cub3parE[1];
.global .align 1 .b8 _ZN34_INTERNAL_6b7959ab_4_k_cu_a30502746thrust24THRUST_300001_SM_1000_NS8cuda_cub10par_nosyncE[1];
.global .align 1 .b8 _ZN34_INTERNAL_6b7959ab_4_k_cu_a30502746thrust24THRUST_300001_SM_1000_NS6system6detail10sequential3seqE[1];
.global .align 1 .b8 _ZN34_INTERNAL_6b7959ab_4_k_cu_a30502746thrust24THRUST_300001_SM_1000_NS6system3cpp3parE[1];
.global .align 1 .b8 _ZN34_INTERNAL_6b7959ab_4_k_cu_a30502746thrust24THRUST_300001_SM_1000_NS12placeholders2_1E[1];
.global .align 1 .b8 _ZN34_INTERNAL_6b7959ab_4_k_cu_a30502746thrust24THRUST_300001_SM_1000_NS12placeholders2_2E[1];
.global .align 1 .b8 _ZN34_INTERNAL_6b7959ab_4_k_cu_a30502746thrust24THRUST_300001_SM_1000_NS12placeholders2_3E[1];
.global .align 1 .b8 _ZN34_INTERNAL_6b7959ab_4_k_cu_a30502746thrust24THRUST_300001_SM_1000_NS12placeholders2_4E[1];
.global .align 1 .b8 _ZN34_INTERNAL_6b7959ab_4_k_cu_a30502746thrust24THRUST_300001_SM_1000_NS12placeholders2_5E[1];
.global .align 1 .b8 _ZN34_INTERNAL_6b7959ab_4_k_cu_a30502746thrust24THRUST_300001_SM_1000_NS12placeholders2_6E[1];
.global .align 1 .b8 _ZN34_INTERNAL_6b7959ab_4_k_cu_a30502746thrust24THRUST_300001_SM_1000_NS12placeholders2_7E[1];
.global .align 1 .b8 _ZN34_INTERNAL_6b7959ab_4_k_cu_a30502746thrust24THRUST_300001_SM_1000_NS12placeholders2_8E[1];
.global .align 1 .b8 _ZN34_INTERNAL_6b7959ab_4_k_cu_a30502746thrust24THRUST_300001_SM_1000_NS12placeholders2_9E[1];
.global .align 1 .b8 _ZN34_INTERNAL_6b7959ab_4_k_cu_a30502746thrust24THRUST_300001_SM_1000_NS12placeholders3_10E[1];
.global .align 1 .b8 _ZN34_INTERNAL_6b7959ab_4_k_cu_a30502746thrust24THRUST_300001_SM_1000_NS3seqE[1];
.global .align 1 .b8 _ZN34_INTERNAL_6b7959ab_4_k_cu_a30502746thrust24THRUST_300001_SM_1000_NS6deviceE[1];

.visible .entry _ZN3cub18CUB_300001_SM_10006detail11EmptyKernelIvEEvv()
{


	ret;

}


// ===== COMPILED SASS (sm_100) =====

	.target	sm_100

	.elftype	@"ET_EXEC"


//--------------------- .note.nv.tkinfo           --------------------------
	.section	.note.nv.tkinfo,"",@"SHT_NOTE"
	.sectionflags	@"SHF_NOTE_NV_TKINFO"
	.tkinfo
        /*0018*/ 	.word	0x00000002
        /*0030*/ 	.string	""
        /*0030*/ 	.string	"ptxas"
        /*0030*/ 	.string	"Cuda compilation tools, release 13.0, V13.0.88"
        /*0030*/ 	.string	"Build cuda_13.0.r13.0/compiler.36424714_0"
        /*0030*/ 	.string	"-arch sm_100 -m 64 "



//--------------------- .note.nv.cuinfo           --------------------------
	.section	.note.nv.cuinfo,"",@"SHT_NOTE"
	.sectionflags	@"SHF_NOTE_NV_CUINFO"
        /*0018*/ 	.short	0x0002
        /*001a*/ 	.short	0x0064
        /*001c*/ 	.short	0x0082
	.zero		2


//--------------------- .nv.info                  --------------------------
	.section	.nv.info,"",@"SHT_CUDA_INFO"
	.align	4


	//----- nvinfo : EIATTR_REGCOUNT
	.align		4
        /*0000*/ 	.byte	0x04, 0x2f
        /*0002*/ 	.short	(.L_46 - .L_45)
	.align		4
.L_45:
        /*0004*/ 	.word	index@(_ZN3cub18CUB_300001_SM_10006detail11EmptyKernelIvEEvv)
        /*0008*/ 	.word	0x00000004


	//----- nvinfo : EIATTR_FRAME_SIZE
	.align		4
.L_46:
        /*000c*/ 	.byte	0x04, 0x11
        /*000e*/ 	.short	(.L_48 - .L_47)
	.align		4
.L_47:
        /*0010*/ 	.word	index@(_ZN3cub18CUB_300001_SM_10006detail11EmptyKernelIvEEvv)
        /*0014*/ 	.word	0x00000000


	//----- nvinfo : EIATTR_MIN_STACK_SIZE
	.align		4
.L_48:
        /*0018*/ 	.byte	0x04, 0x12
        /*001a*/ 	.short	(.L_50 - .L_49)
	.align		4
.L_49:
        /*001c*/ 	.word	index@(_ZN3cub18CUB_300001_SM_10006detail11EmptyKernelIvEEvv)
        /*0020*/ 	.word	0x00000000
.L_50:


//--------------------- .nv.compat                --------------------------
	.section	.nv.compat,"",@"SHT_CUDA_COMPAT_INFO"
	.align	4
        /*0000*/ 	.byte	0x02, 0x09, 0x00, 0x00, 0x02, 0x02, 0x01, 0x00, 0x02, 0x05, 0x05, 0x00, 0x03, 0x07, 0x01, 0x01
        /*0010*/ 	.byte	0x02, 0x03, 0x00, 0x00, 0x02, 0x06, 0x01, 0x00, 0x04, 0x0b, 0x08, 0x00, 0x09, 0x00, 0x00, 0x00
        /*0020*/ 	.byte	0x00, 0x00, 0x00, 0x00


//--------------------- .nv.info._ZN3cub18CUB_300001_SM_10006detail11EmptyKernelIvEEvv --------------------------
	.section	.nv.info._ZN3cub18CUB_300001_SM_10006detail11EmptyKernelIvEEvv,"",@"SHT_CUDA_INFO"
	.sectionflags	@""
	.align	4


	//----- nvinfo : EIATTR_CUDA_API_VERSION
	.align		4
        /*0000*/ 	.byte	0x04, 0x37
        /*0002*/ 	.short	(.L_52 - .L_51)
.L_51:
        /*0004*/ 	.word	0x00000082


	//----- nvinfo : EIATTR_SPARSE_MMA_MASK
	.align		4
.L_52:
        /*0008*/ 	.byte	0x03, 0x50
        /*000a*/ 	.short	0x0000


	//----- nvinfo : EIATTR_MAXREG_COUNT
	.align		4
        /*000c*/ 	.byte	0x03, 0x1b
        /*000e*/ 	.short	0x00ff


	//----- nvinfo : EIATTR_MERCURY_ISA_VERSION
	.align		4
        /*0010*/ 	.byte	0x03, 0x5f
        /*0012*/ 	.short	0x0101


	//----- nvinfo : EIATTR_VRC_CTA_INIT_COUNT
	.align		4
        /*0014*/ 	.byte	0x02, 0x4a
	.zero		1
	.zero		1


	//----- nvinfo : EIATTR_EXIT_INSTR_OFFSETS
	.align		4
        /*0018*/ 	.byte	0x04, 0x1c
        /*001a*/ 	.short	(.L_54 - .L_53)


	//   ....[0]....
.L_53:
        /*001c*/ 	.word	0x00000010


	//----- nvinfo : EIATTR_SW_WAR
	.align		4
.L_54:
        /*0020*/ 	.byte	0x04, 0x36
        /*0022*/ 	.short	(.L_56 - .L_55)
.L_55:
        /*0024*/ 	.word	0x00000008
.L_56:


//--------------------- .nv.callgraph             --------------------------
	.section	.nv.callgraph,"",@"SHT_CUDA_CALLGRAPH"
	.align	4
	.sectionentsize	8
	.align		4
        /*0000*/ 	.word	0x00000000
	.align		4
        /*0004*/ 	.word	0xffffffff
	.align		4
        /*0008*/ 	.word	0x00000000
	.align		4
        /*000c*/ 	.word	0xfffffffe
	.align		4
        /*0010*/ 	.word	0x00000000
	.align		4
        /*0014*/ 	.word	0xfffffffd
	.align		4
        /*0018*/ 	.word	0x00000000
	.align		4
        /*001c*/ 	.word	0xfffffffc


//--------------------- .nv.constant4             --------------------------
	.section	.nv.constant4,"a",@progbits
	.align	8
	.align		8
.nv.constant4:
        /*0000*/ 	.dword	_ZN34_INTERNAL_6b7959ab_4_k_cu_a30502744cuda3std3__45__cpo5beginE
	.align		8
        /*0008*/ 	.dword	_ZN34_INTERNAL_6b7959ab_4_k_cu_a30502744cuda3std3__45__cpo3endE
	.align		8
        /*0010*/ 	.dword	_ZN34_INTERNAL_6b7959ab_4_k_cu_a30502744cuda3std3__45__cpo6cbeginE
	.align		8
        /*0018*/ 	.dword	_ZN34_INTERNAL_6b7959ab_4_k_cu_a30502744cuda3std3__45__cpo4cendE
	.align		8
        /*0020*/ 	.dword	_ZN34_INTERNAL_6b7959ab_4_k_cu_a30502744cuda3std3__45__cpo6rbeginE
	.align		8
        /*0028*/ 	.dword	_ZN34_INTERNAL_6b7959ab_4_k_cu_a30502744cuda3std3__45__cpo4rendE
	.align		8
        /*0030*/ 	.dword	_ZN34_INTERNAL_6b7959ab_4_k_cu_a30502744cuda3std3__45__cpo7crbeginE
	.align		8
        /*0038*/ 	.dword	_ZN34_INTERNAL_6b7959ab_4_k_cu_a30502744cuda3std3__45__cpo5crendE
	.align		8
        /*0040*/ 	.dword	_ZN34_INTERNAL_6b7959ab_4_k_cu_a30502744cuda3std3__436_GLOBAL__N__6b7959ab_4_k_cu_a30502746ignoreE
	.align		8
        /*0048*/ 	.dword	_ZN34_INTERNAL_6b7959ab_4_k_cu_a30502744cuda3std3__419piecewise_constructE
	.align		8
        /*0050*/ 	.dword	_ZN34_INTERNAL_6b7959ab_4_k_cu_a30502744cuda3std3__48in_placeE
	.align		8
        /*0058*/ 	.dword	_ZN34_INTERNAL_6b7959ab_4_k_cu_a30502744cuda3std3__420unreachable_sentinelE
	.align		8
        /*0060*/ 	.dword	_ZN34_INTERNAL_6b7959ab_4_k_cu_a30502744cuda3std3__47nulloptE
	.align		8
        /*0068*/ 	.dword	_ZN34_INTERNAL_6b7959ab_4_k_cu_a30502744cuda3std3__48unexpectE
	.align		8
        /*0070*/ 	.dword	_ZN34_INTERNAL_6b7959ab_4_k_cu_a30502744cuda3std6ranges3__45__cpo4swapE
	.align		8
        /*0078*/ 	.dword	_ZN34_INTERNAL_6b7959ab_4_k_cu_a30502744cuda3std6ranges3__45__cpo9iter_moveE
	.align		8
        /*0080*/ 	.dword	_ZN34_INTERNAL_6b7959ab_4_k_cu_a30502744cuda3std6ranges3__45__cpo5beginE
	.align		8
        /*0088*/ 	.dword	_ZN34_INTERNAL_6b7959ab_4_k_cu_a30502744cuda3std6ranges3__45__cpo3endE
	.align		8
        /*0090*/ 	.dword	_ZN34_INTERNAL_6b7959ab_4_k_cu_a30502744cuda3std6ranges3__45__cpo6cbeginE
	.align		8
        /*0098*/ 	.dword	_ZN34_INTERNAL_6b7959ab_4_k_cu_a30502744cuda3std6ranges3__45__cpo4cendE
	.align		8
        /*00a0*/ 	.dword	_ZN34_INTERNAL_6b7959ab_4_k_cu_a30502744cuda3std6ranges3__45__cpo7advanceE
	.align		8
        /*00a8*/ 	.dword	_ZN34_INTERNAL_6b7959ab_4_k_cu_a30502744cuda3std6ranges3__45__cpo9iter_swapE
	.align		8
        /*00b0*/ 	.dword	_ZN34_INTERNAL_6b7959ab_4_k_cu_a30502744cuda3std6ranges3__45__cpo4nextE
	.align		8
        /*00b8*/ 	.dword	_ZN34_INTERNAL_6b7959ab_4_k_cu_a30502744cuda3std6ranges3__45__cpo4prevE
	.align		8
        /*00c0*/ 	.dword	_ZN34_INTERNAL_6b7959ab_4_k_cu_a30502744cuda3std6ranges3__45__cpo4dataE
	.align		8
        /*00c8*/ 	.dword	_ZN34_INTERNAL_6b7959ab_4_k_cu_a30502744cuda3std6ranges3__45__cpo5cdataE
	.align		8
        /*00d0*/ 	.dword	_ZN34_INTERNAL_6b7959ab_4_k_cu_a30502744cuda3std6ranges3__45__cpo4sizeE
	.align		8
        /*00d8*/ 	.dword	_ZN34_INTERNAL_6b7959ab_4_k_cu_a30502744cuda3std6ranges3__45__cpo5ssizeE
	.align		8
        /*00e0*/ 	.dword	_ZN34_INTERNAL_6b7959ab_4_k_cu_a30502744cuda3std6ranges3__45__cpo8distanceE
	.align		8
        /*00e8*/ 	.dword	_ZN34_INTERNAL_6b7959ab_4_k_cu_a30502746thrust24THRUST_300001_SM_1000_NS8cuda_cub3parE
	.align		8
        /*00f0*/ 	.dword	_ZN34_INTERNAL_6b7959ab_4_k_cu_a30502746thrust24THRUST_300001_SM_1000_NS8cuda_cub10par_nosyncE
	.align		8
        /*00f8*/ 	.dword	_ZN34_INTERNAL_6b7959ab_4_k_cu_a30502746thrust24THRUST_300001_SM_1000_NS6system6detail10sequential3seqE
	.align		8
        /*0100*/ 	.dword	_ZN34_INTERNAL_6b7959ab_4_k_cu_a30502746thrust24THRUST_300001_SM_1000_NS6system3cpp3parE
	.align		8
        /*0108*/ 	.dword	_ZN34_INTERNAL_6b7959ab_4_k_cu_a30502746thrust24THRUST_300001_SM_1000_NS12placeholders2_1E
	.align		8
        /*0110*/ 	.dword	_ZN34_INTERNAL_6b7959ab_4_k_cu_a30502746thrust24THRUST_300001_SM_1000_NS12placeholders2_2E
	.align		8
        /*0118*/ 	.dword	_ZN34_INTERNAL_6b7959ab_4_k_cu_a30502746thrust24THRUST_300001_SM_1000_NS12placeholders2_3E
	.align		8
        /*0120*/ 	.dword	_ZN34_INTERNAL_6b7959ab_4_k_cu_a30502746thrust24THRUST_300001_SM_1000_NS12placeholders2_4E
	.align		8
        /*0128*/ 	.dword	_ZN34_INTERNAL_6b7959ab_4_k_cu_a30502746thrust24THRUST_300001_SM_1000_NS12placeholders2_5E
	.align		8
        /*0130*/ 	.dword	_ZN34_INTERNAL_6b7959ab_4_k_cu_a30502746thrust24THRUST_300001_SM_1000_NS12placeholders2_6E
	.align		8
        /*0138*/ 	.dword	_ZN34_INTERNAL_6b7959ab_4_k_cu_a30502746thrust24THRUST_300001_SM_1000_NS12placeholders2_7E
	.align		8
        /*0140*/ 	.dword	_ZN34_INTERNAL_6b7959ab_4_k_cu_a30502746thrust24THRUST_300001_SM_1000_NS12placeholders2_8E
	.align		8
        /*0148*/ 	.dword	_ZN34_INTERNAL_6b7959ab_4_k_cu_a30502746thrust24THRUST_300001_SM_1000_NS12placeholders2_9E
	.align		8
        /*0150*/ 	.dword	_ZN34_INTERNAL_6b7959ab_4_k_cu_a30502746thrust24THRUST_300001_SM_1000_NS12placeholders3_10E
	.align		8
        /*0158*/ 	.dword	_ZN34_INTERNAL_6b7959ab_4_k_cu_a30502746thrust24THRUST_300001_SM_1000_NS3seqE
	.align		8
        /*0160*/ 	.dword	_ZN34_INTERNAL_6b7959ab_4_k_cu_a30502746thrust24THRUST_300001_SM_1000_NS6deviceE


//--------------------- .text._ZN3cub18CUB_300001_SM_10006detail11EmptyKernelIvEEvv --------------------------
	.section	.text._ZN3cub18CUB_300001_SM_10006detail11EmptyKernelIvEEvv,"ax",@progbits
	.align	128
        .global         _ZN3cub18CUB_300001_SM_10006detail11EmptyKernelIvEEvv
        .type           _ZN3cub18CUB_300001_SM_10006detail11EmptyKernelIvEEvv,@function
        .size           _ZN3cub18CUB_300001_SM_10006detail11EmptyKernelIvEEvv,(.L_x_1 - _ZN3cub18CUB_300001_SM_10006detail11EmptyKernelIvEEvv)
        .other          _ZN3cub18CUB_300001_SM_10006detail11EmptyKernelIvEEvv,@"STO_CUDA_ENTRY STV_DEFAULT"
_ZN3cub18CUB_300001_SM_10006detail11EmptyKernelIvEEvv:
.text._ZN3cub18CUB_300001_SM_10006detail11EmptyKernelIvEEvv:
[----:B------:R-:W-:Y:S01]  /*0000*/  LDC R1, c[0x0][0x37c] ;  /* 0x0000df00ff017b82 */ /* 0x000fe20000000800 */
[----:B------:R-:W-:Y:S05]  /*0010*/  EXIT ;  /* 0x000000000000794d */ /* 0x000fea0003800000 */
.L_x_0:
[----:B------:R-:W-:-:S00]  /*0020*/  BRA `(.L_x_0) ;  /* 0xfffffffc00fc7947 */ /* 0x000fc0000383ffff */
[----:B------:R-:W-:-:S00]  /*0030*/  NOP ;  /* 0x0000000000007918 */ /* 0x000fc00000000000 */
        /* <DEDUP_REMOVED lines=12> */
.L_x_1:


//--------------------- .nv.shared.reserved.0     --------------------------
	.section	.nv.shared.reserved.0,"aw",@nobits
	.weak		__nv_reservedSMEM_offset_0_alias
	.size		__nv_reservedSMEM_offset_0_alias, 0, 64
	.other		__nv_reservedSMEM_offset_0_alias,@"STO_CUDA_RESERVED_SHARED STV_DEFAULT"
__nv_reservedSMEM_offset_0_alias:
	.zero		0
	.zero		64


//--------------------- .nv.global                --------------------------
	.section	.nv.global,"aw",@nobits
.nv.global:
	.type		_ZN34_INTERNAL_6b7959ab_4_k_cu_a30502746thrust24THRUST_300001_SM_1000_NS12placeholders2_8E,@object
	.size		_ZN34_INTERNAL_6b7959ab_4_k_cu_a30502746thrust24THRUST_300001_SM_1000_NS12placeholders2_8E,(_ZN34_INTERNAL_6b7959ab_4_k_cu_a30502744cuda3std3__436_GLOBAL__N__6b7959ab_4_k_cu_a30502746ignoreE - _ZN34_INTERNAL_6b7959ab_4_k_cu_a30502746thrust24THRUST_300001_SM_1000_NS12placeholders2_8E)
_ZN34_INTERNAL_6b7959ab_4_k_cu_a30502746thrust24THRUST_300001_SM_1000_NS12placeholders2_8E:
	.zero		1
	.type		_ZN34_INTERNAL_6b7959ab_4_k_cu_a30502744cuda3std3__436_GLOBAL__N__6b7959ab_4_k_cu_a30502746ignoreE,@object
	.size		_ZN34_INTERNAL_6b7959ab_4_k_cu_a30502744cuda3std3__436_GLOBAL__N__6b7959ab_4_k_cu_a30502746ignoreE,(_ZN34_INTERNAL_6b7959ab_4_k_cu_a30502744cuda3std6ranges3__45__cpo4dataE - _ZN34_INTERNAL_6b7959ab_4_k_cu_a30502744cuda3std3__436_GLOBAL__N__6b7959ab_4_k_cu_a30502746ignoreE)
_ZN34_INTERNAL_6b7959ab_4_k_cu_a30502744cuda3std3__436_GLOBAL__N__6b7959ab_4_k_cu_a30502746ignoreE:
	.zero		1
	.type		_ZN34_INTERNAL_6b7959ab_4_k_cu_a30502744cuda3std6ranges3__45__cpo4dataE,@object
	.size		_ZN34_INTERNAL_6b7959ab_4_k_cu_a30502744cuda3std6ranges3__45__cpo4dataE,(_ZN34_INTERNAL_6b7959ab_4_k_cu_a30502746thrust24THRUST_300001_SM_1000_NS6system3cpp3parE - _ZN34_INTERNAL_6b7959ab_4_k_cu_a30502744cuda3std6ranges3__45__cpo4dataE)
_ZN34_INTERNAL_6b7959ab_4_k_cu_a30502744cuda3std6ranges3__45__cpo4dataE:
	.zero		1
	.type		_ZN34_INTERNAL_6b7959ab_4_k_cu_a30502746thrust24THRUST_300001_SM_1000_NS6system3cpp3parE,@object
	.size		_ZN34_INTERNAL_6b7959ab_4_k_cu_a30502746thrust24THRUST_300001_SM_1000_NS6system3cpp3parE,(_ZN34_INTERNAL_6b7959ab_4_k_cu_a30502744cuda3std3__45__cpo5beginE - _ZN34_INTERNAL_6b7959ab_4_k_cu_a30502746thrust24THRUST_300001_SM_1000_NS6system3cpp3parE)
_ZN34_INTERNAL_6b7959ab_4_k_cu_a30502746thrust24THRUST_300001_SM_1000_NS6system3cpp3parE:
	.zero		1
	.type		_ZN34_INTERNAL_6b7959ab_4_k_cu_a30502744cuda3std3__45__cpo5beginE,@object
	.size		_ZN34_INTERNAL_6b7959ab_4_k_cu_a30502744cuda3std3__45__cpo5beginE,(_ZN34_INTERNAL_6b7959ab_4_k_cu_a30502744cuda3std6ranges3__45__cpo5beginE - _ZN34_INTERNAL_6b7959ab_4_k_cu_a30502744cuda3std3__45__cpo5beginE)
_ZN34_INTERNAL_6b7959ab_4_k_cu_a30502744cuda3std3__45__cpo5beginE:
	.zero		1
	.type		_ZN34_INTERNAL_6b7959ab_4_k_cu_a30502744cuda3std6ranges3__45__cpo5beginE,@object
	.size		_ZN34_INTERNAL_6b7959ab_4_k_cu_a30502744cuda3std6ranges3__45__cpo5beginE,(_ZN34_INTERNAL_6b7959ab_4_k_cu_a30502746thrust24THRUST_300001_SM_1000_NS6deviceE - _ZN34_INTERNAL_6b7959ab_4_k_cu_a30502744cuda3std6ranges3__45__cpo5beginE)
_ZN34_INTERNAL_6b7959ab_4_k_cu_a30502744cuda3std6ranges3__45__cpo5beginE:
	.zero		1
	.type		_ZN34_INTERNAL_6b7959ab_4_k_cu_a30502746thrust24THRUST_300001_SM_1000_NS6deviceE,@object
	.size		_ZN34_INTERNAL_6b7959ab_4_k_cu_a30502746thrust24THRUST_300001_SM_1000_NS6deviceE,(_ZN34_INTERNAL_6b7959ab_4_k_cu_a30502744cuda3std3__47nulloptE - _ZN34_INTERNAL_6b7959ab_4_k_cu_a30502746thrust24THRUST_300001_SM_1000_NS6deviceE)
_ZN34_INTERNAL_6b7959ab_4_k_cu_a30502746thrust24THRUST_300001_SM_1000_NS6deviceE:
	.zero		1
	.type		_ZN34_INTERNAL_6b7959ab_4_k_cu_a30502744cuda3std3__47nulloptE,@object
	.size		_ZN34_INTERNAL_6b7959ab_4_k_cu_a30502744cuda3std3__47nulloptE,(_ZN34_INTERNAL_6b7959ab_4_k_cu_a30502744cuda3std6ranges3__45__cpo8distanceE - _ZN34_INTERNAL_6b7959ab_4_k_cu_a30502744cuda3std3__47nulloptE)
_ZN34_INTERNAL_6b7959ab_4_k_cu_a30502744cuda3std3__47nulloptE:
	.zero		1
	.type		_ZN34_INTERNAL_6b7959ab_4_k_cu_a30502744cuda3std6ranges3__45__cpo8distanceE,@object
	.size		_ZN34_INTERNAL_6b7959ab_4_k_cu_a30502744cuda3std6ranges3__45__cpo8distanceE,(_ZN34_INTERNAL_6b7959ab_4_k_cu_a30502746thrust24THRUST_300001_SM_1000_NS12placeholders2_4E - _ZN34_INTERNAL_6b7959ab_4_k_cu_a30502744cuda3std6ranges3__45__cpo8distanceE)
_ZN34_INTERNAL_6b7959ab_4_k_cu_a30502744cuda3std6ranges3__45__cpo8distanceE:
	.zero		1
	.type		_ZN34_INTERNAL_6b7959ab_4_k_cu_a30502746thrust24THRUST_300001_SM_1000_NS12placeholders2_4E,@object
	.size		_ZN34_INTERNAL_6b7959ab_4_k_cu_a30502746thrust24THRUST_300001_SM_1000_NS12placeholders2_4E,(_ZN34_INTERNAL_6b7959ab_4_k_cu_a30502744cuda3std3__45__cpo6rbeginE - _ZN34_INTERNAL_6b7959ab_4_k_cu_a30502746thrust24THRUST_300001_SM_1000_NS12placeholders2_4E)
_ZN34_INTERNAL_6b7959ab_4_k_cu_a30502746thrust24THRUST_300001_SM_1000_NS12placeholders2_4E:
	.zero		1
	.type		_ZN34_INTERNAL_6b7959ab_4_k_cu_a30502744cuda3std3__45__cpo6rbeginE,@object
	.size		_ZN34_INTERNAL_6b7959ab_4_k_cu_a30502744cuda3std3__45__cpo6rbeginE,(_ZN34_INTERNAL_6b7959ab_4_k_cu_a30502744cuda3std6ranges3__45__cpo7advanceE - _ZN34_INTERNAL_6b7959ab_4_k_cu_a30502744cuda3std3__45__cpo6rbeginE)
_ZN34_INTERNAL_6b7959ab_4_k_cu_a30502744cuda3std3__45__cpo6rbeginE:
	.zero		1
	.type		_ZN34_INTERNAL_6b7959ab_4_k_cu_a30502744cuda3std6ranges3__45__cpo7advanceE,@object
	.size		_ZN34_INTERNAL_6b7959ab_4_k_cu_a30502744cuda3std6ranges3__45__cpo7advanceE,(_ZN34_INTERNAL_6b7959ab_4_k_cu_a30502746thrust24THRUST_300001_SM_1000_NS12placeholders3_10E - _ZN34_INTERNAL_6b7959ab_4_k_cu_a30502744cuda3std6ranges3__45__cpo7advanceE)
_ZN34_INTERNAL_6b7959ab_4_k_cu_a30502744cuda3std6ranges3__45__cpo7advanceE:
	.zero		1
	.type		_ZN34_INTERNAL_6b7959ab_4_k_cu_a30502746thrust24THRUST_300001_SM_1000_NS12placeholders3_10E,@object
	.size		_ZN34_INTERNAL_6b7959ab_4_k_cu_a30502746thrust24THRUST_300001_SM_1000_NS12placeholders3_10E,(_ZN34_INTERNAL_6b7959ab_4_k_cu_a30502744cuda3std3__48in_placeE - _ZN34_INTERNAL_6b7959ab_4_k_cu_a30502746thrust24THRUST_300001_SM_1000_NS12placeholders3_10E)
_ZN34_INTERNAL_6b7959ab_4_k_cu_a30502746thrust24THRUST_300001_SM_1000_NS12placeholders3_10E:
	.zero		1
	.type		_ZN34_INTERNAL_6b7959ab_4_k_cu_a30502744cuda3std3__48in_placeE,@object
	.size		_ZN34_INTERNAL_6b7959ab_4_k_cu_a30502744cuda3std3__48in_placeE,(_ZN34_INTERNAL_6b7959ab_4_k_cu_a30502744cuda3std6ranges3__45__cpo4sizeE - _ZN34_INTERNAL_6b7959ab_4_k_cu_a30502744cuda3std3__48in_placeE)
_ZN34_INTERNAL_6b7959ab_4_k_cu_a30502744cuda3std3__48in_placeE:
	.zero		1
	.type		_ZN34_INTERNAL_6b7959ab_4_k_cu_a30502744cuda3std6ranges3__45__cpo4sizeE,@object
	.size		_ZN34_INTERNAL_6b7959ab_4_k_cu_a30502744cuda3std6ranges3__45__cpo4sizeE,(_ZN34_INTERNAL_6b7959ab_4_k_cu_a30502746thrust24THRUST_300001_SM_1000_NS12placeholders2_2E - _ZN34_INTERNAL_6b7959ab_4_k_cu_a30502744cuda3std6ranges3__45__cpo4sizeE)
_ZN34_INTERNAL_6b7959ab_4_k_cu_a30502744cuda3std6ranges3__45__cpo4sizeE:
	.zero		1
	.type		_ZN34_INTERNAL_6b7959ab_4_k_cu_a30502746thrust24THRUST_300001_SM_1000_NS12placeholders2_2E,@object
	.size		_ZN34_INTERNAL_6b7959ab_4_k_cu_a30502746thrust24THRUST_300001_SM_1000_NS12placeholders2_2E,(_ZN34_INTERNAL_6b7959ab_4_k_cu_a30502744cuda3std3__45__cpo6cbeginE - _ZN34_INTERNAL_6b7959ab_4_k_cu_a30502746thrust24THRUST_300001_SM_1000_NS12placeholders2_2E)
_ZN34_INTERNAL_6b7959ab_4_k_cu_a30502746thrust24THRUST_300001_SM_1000_NS12placeholders2_2E:
	.zero		1
	.type		_ZN34_INTERNAL_6b7959ab_4_k_cu_a30502744cuda3std3__45__cpo6cbeginE,@object
	.size		_ZN34_INTERNAL_6b7959ab_4_k_cu_a30502744cuda3std3__45__cpo6cbeginE,(_ZN34_INTERNAL_6b7959ab_4_k_cu_a30502744cuda3std6ranges3__45__cpo6cbeginE - _ZN34_INTERNAL_6b7959ab_4_k_cu_a30502744cuda3std3__45__cpo6cbeginE)
_ZN34_INTERNAL_6b7959ab_4_k_cu_a30502744cuda3std3__45__cpo6cbeginE:
	.zero		1
	.type		_ZN34_INTERNAL_6b7959ab_4_k_cu_a30502744cuda3std6ranges3__45__cpo6cbeginE,@object
	.size		_ZN34_INTERNAL_6b7959ab_4_k_cu_a30502744cuda3std6ranges3__45__cpo6cbeginE,(_ZN34_INTERNAL_6b7959ab_4_k_cu_a30502746thrust24THRUST_300001_SM_1000_NS12placeholders2_6E - _ZN34_INTERNAL_6b7959ab_4_k_cu_a30502744cuda3std6ranges3__45__cpo6cbeginE)
_ZN34_INTERNAL_6b7959ab_4_k_cu_a30502744cuda3std6ranges3__45__cpo6cbeginE:
	.zero		1
	.type		_ZN34_INTERNAL_6b7959ab_4_k_cu_a30502746thrust24THRUST_300001_SM_1000_NS12placeholders2_6E,@object
	.size		_ZN34_INTERNAL_6b7959ab_4_k_cu_a30502746thrust24THRUST_300001_SM_1000_NS12placeholders2_6E,(_ZN34_INTERNAL_6b7959ab_4_k_cu_a30502744cuda3std3__45__cpo7crbeginE - _ZN34_INTERNAL_6b7959ab_4_k_cu_a30502746thrust24THRUST_300001_SM_1000_NS12placeholders2_6E)
_ZN34_INTERNAL_6b7959ab_4_k_cu_a30502746thrust24THRUST_300001_SM_1000_NS12placeholders2_6E:
	.zero		1
	.type		_ZN34_INTERNAL_6b7959ab_4_k_cu_a30502744cuda3std3__45__cpo7crbeginE,@object
	.size		_ZN34_INTERNAL_6b7959ab_4_k_cu_a30502744cuda3std3__45__cpo7crbeginE,(_ZN34_INTERNAL_6b7959ab_4_k_cu_a30502744cuda3std6ranges3__45__cpo4nextE - _ZN34_INTERNAL_6b7959ab_4_k_cu_a30502744cuda3std3__45__cpo7crbeginE)
_ZN34_INTERNAL_6b7959ab_4_k_cu_a30502744cuda3std3__45__cpo7crbeginE:
	.zero		1
	.type		_ZN34_INTERNAL_6b7959ab_4_k_cu_a30502744cuda3std6ranges3__45__cpo4nextE,@object
	.size		_ZN34_INTERNAL_6b7959ab_4_k_cu_a30502744cuda3std6ranges3__45__cpo4nextE,(_ZN34_INTERNAL_6b7959ab_4_k_cu_a30502744cuda3std6ranges3__45__cpo4swapE - _ZN34_INTERNAL_6b7959ab_4_k_cu_a30502744cuda3std6ranges3__45__cpo4nextE)
_ZN34_INTERNAL_6b7959ab_4_k_cu_a30502744cuda3std6ranges3__45__cpo4nextE:
	.zero		1
	.type		_ZN34_INTERNAL_6b7959ab_4_k_cu_a30502744cuda3std6ranges3__45__cpo4swapE,@object
	.size		_ZN34_INTERNAL_6b7959ab_4_k_cu_a30502744cuda3std6ranges3__45__cpo4swapE,(_ZN34_INTERNAL_6b7959ab_4_k_cu_a30502746thrust24THRUST_300001_SM_1000_NS8cuda_cub10par_nosyncE - _ZN34_INTERNAL_6b7959ab_4_k_cu_a30502744cuda3std6ranges3__45__cpo4swapE)
_ZN34_INTERNAL_6b7959ab_4_k_cu_a30502744cuda3std6ranges3__45__cpo4swapE:
	.zero		1
	.type		_ZN34_INTERNAL_6b7959ab_4_k_cu_a30502746thrust24THRUST_300001_SM_1000_NS8cuda_cub10par_nosyncE,@object
	.size		_ZN34_INTERNAL_6b7959ab_4_k_cu_a30502746thrust24THRUST_300001_SM_1000_NS8cuda_cub10par_nosyncE,(_ZN34_INTERNAL_6b7959ab_4_k_cu_a30502746thrust24THRUST_300001_SM_1000_NS3seqE - _ZN34_INTERNAL_6b7959ab_4_k_cu_a30502746thrust24THRUST_300001_SM_1000_NS8cuda_cub10par_nosyncE)
_ZN34_INTERNAL_6b7959ab_4_k_cu_a30502746thrust24THRUST_300001_SM_1000_NS8cuda_cub10par_nosyncE:
	.zero		1
	.type		_ZN34_INTERNAL_6b7959ab_4_k_cu_a30502746thrust24THRUST_300001_SM_1000_NS3seqE,@object
	.size		_ZN34_INTERNAL_6b7959ab_4_k_cu_a30502746thrust24THRUST_300001_SM_1000_NS3seqE,(_ZN34_INTERNAL_6b7959ab_4_k_cu_a30502744cuda3std3__420unreachable_sentinelE - _ZN34_INTERNAL_6b7959ab_4_k_cu_a30502746thrust24THRUST_300001_SM_1000_NS3seqE)
_ZN34_INTERNAL_6b7959ab_4_k_cu_a30502746thrust24THRUST_300001_SM_1000_NS3seqE:
	.zero		1
	.type		_ZN34_INTERNAL_6b7959ab_4_k_cu_a30502744cuda3std3__420unreachable_sentinelE,@object
	.size		_ZN34_INTERNAL_6b7959ab_4_k_cu_a30502744cuda3std3__420unreachable_sentinelE,(_ZN34_INTERNAL_6b7959ab_4_k_cu_a30502744cuda3std6ranges3__45__cpo5ssizeE - _ZN34_INTERNAL_6b7959ab_4_k_cu_a30502744cuda3std3__420unreachable_sentinelE)
_ZN34_INTERNAL_6b7959ab_4_k_cu_a30502744cuda3std3__420unreachable_sentinelE:
	.zero		1
	.type		_ZN34_INTERNAL_6b7959ab_4_k_cu_a30502744cuda3std6ranges3__45__cpo5ssizeE,@object
	.size		_ZN34_INTERNAL_6b7959ab_4_k_cu_a30502744cuda3std6ranges3__45__cpo5ssizeE,(_ZN34_INTERNAL_6b7959ab_4_k_cu_a30502746thrust24THRUST_300001_SM_1000_NS12placeholders2_3E - _ZN34_INTERNAL_6b7959ab_4_k_cu_a30502744cuda3std6ranges3__45__cpo5ssizeE)
_ZN34_INTERNAL_6b7959ab_4_k_cu_a30502744cuda3std6ranges3__45__cpo5ssizeE:
	.zero		1
	.type		_ZN34_INTERNAL_6b7959ab_4_k_cu_a30502746thrust24THRUST_300001_SM_1000_NS12placeholders2_3E,@object
	.size		_ZN34_INTERNAL_6b7959ab_4_k_cu_a30502746thrust24THRUST_300001_SM_1000_NS12placeholders2_3E,(_ZN34_INTERNAL_6b7959ab_4_k_cu_a30502744cuda3std3__45__cpo4cendE - _ZN34_INTERNAL_6b7959ab_4_k_cu_a30502746thrust24THRUST_300001_SM_1000_NS12placeholders2_3E)
_ZN34_INTERNAL_6b7959ab_4_k_cu_a30502746thrust24THRUST_300001_SM_1000_NS12placeholders2_3E:
	.zero		1
	.type		_ZN34_INTERNAL_6b7959ab_4_k_cu_a30502744cuda3std3__45__cpo4cendE,@object
	.size		_ZN34_INTERNAL_6b7959ab_4_k_cu_a30502744cuda3std3__45__cpo4cendE,(_ZN34_INTERNAL_6b7959ab_4_k_cu_a30502744cuda3std6ranges3__45__cpo4cendE - _ZN34_INTERNAL_6b7959ab_4_k_cu_a30502744cuda3std3__45__cpo4cendE)
_ZN34_INTERNAL_6b7959ab_4_k_cu_a30502744cuda3std3__45__cpo4cendE:
	.zero		1
	.type		_ZN34_INTERNAL_6b7959ab_4_k_cu_a30502744cuda3std6ranges3__45__cpo4cendE,@object
	.size		_ZN34_INTERNAL_6b7959ab_4_k_cu_a30502744cuda3std6ranges3__45__cpo4cendE,(_ZN34_INTERNAL_6b7959ab_4_k_cu_a30502746thrust24THRUST_300001_SM_1000_NS12placeholders2_7E - _ZN34_INTERNAL_6b7959ab_4_k_cu_a30502744cuda3std6ranges3__45__cpo4cendE)
_ZN34_INTERNAL_6b7959ab_4_k_cu_a30502744cuda3std6ranges3__45__cpo4cendE:
	.zero		1
	.type		_ZN34_INTERNAL_6b7959ab_4_k_cu_a30502746thrust24THRUST_300001_SM_1000_NS12placeholders2_7E,@object
	.size		_ZN34_INTERNAL_6b7959ab_4_k_cu_a30502746thrust24THRUST_300001_SM_1000_NS12placeholders2_7E,(_ZN34_INTERNAL_6b7959ab_4_k_cu_a30502744cuda3std3__45__cpo5crendE - _ZN34_INTERNAL_6b7959ab_4_k_cu_a30502746thrust24THRUST_300001_SM_1000_NS12placeholders2_7E)
_ZN34_INTERNAL_6b7959ab_4_k_cu_a30502746thrust24THRUST_300001_SM_1000_NS12placeholders2_7E:
	.zero		1
	.type		_ZN34_INTERNAL_6b7959ab_4_k_cu_a30502744cuda3std3__45__cpo5crendE,@object
	.size		_ZN34_INTERNAL_6b7959ab_4_k_cu_a30502744cuda3std3__45__cpo5crendE,(_ZN34_INTERNAL_6b7959ab_4_k_cu_a30502744cuda3std6ranges3__45__cpo4prevE - _ZN34_INTERNAL_6b7959ab_4_k_cu_a30502744cuda3std3__45__cpo5crendE)
_ZN34_INTERNAL_6b7959ab_4_k_cu_a30502744cuda3std3__45__cpo5crendE:
	.zero		1
	.type		_ZN34_INTERNAL_6b7959ab_4_k_cu_a30502744cuda3std6ranges3__45__cpo4prevE,@object
	.size		_ZN34_INTERNAL_6b7959ab_4_k_cu_a30502744cuda3std6ranges3__45__cpo4prevE,(_ZN34_INTERNAL_6b7959ab_4_k_cu_a30502744cuda3std6ranges3__45__cpo9iter_moveE - _ZN34_INTERNAL_6b7959ab_4_k_cu_a30502744cuda3std6ranges3__45__cpo4prevE)
_ZN34_INTERNAL_6b7959ab_4_k_cu_a30502744cuda3std6ranges3__45__cpo4prevE:
	.zero		1
	.type		_ZN34_INTERNAL_6b7959ab_4_k_cu_a30502744cuda3std6ranges3__45__cpo9iter_moveE,@object
	.size		_ZN34_INTERNAL_6b7959ab_4_k_cu_a30502744cuda3std6ranges3__45__cpo9iter_moveE,(_ZN34_INTERNAL_6b7959ab_4_k_cu_a30502746thrust24THRUST_300001_SM_1000_NS6system6detail10sequential3seqE - _ZN34_INTERNAL_6b7959ab_4_k_cu_a30502744cuda3std6ranges3__45__cpo9iter_moveE)
_ZN34_INTERNAL_6b7959ab_4_k_cu_a30502744cuda3std6ranges3__45__cpo9iter_moveE:
	.zero		1
	.type		_ZN34_INTERNAL_6b7959ab_4_k_cu_a30502746thrust24THRUST_300001_SM_1000_NS6system6detail10sequential3seqE,@object
	.size		_ZN34_INTERNAL_6b7959ab_4_k_cu_a30502746thrust24THRUST_300001_SM_1000_NS6system6detail10sequential3seqE,(_ZN34_INTERNAL_6b7959ab_4_k_cu_a30502746thrust24THRUST_300001_SM_1000_NS12placeholders2_9E - _ZN34_INTERNAL_6b7959ab_4_k_cu_a30502746thrust24THRUST_300001_SM_1000_NS6system6detail10sequential3seqE)
_ZN34_INTERNAL_6b7959ab_4_k_cu_a30502746thrust24THRUST_300001_SM_1000_NS6system6detail10sequential3seqE:
	.zero		1
	.type		_ZN34_INTERNAL_6b7959ab_4_k_cu_a30502746thrust24THRUST_300001_SM_1000_NS12placeholders2_9E,@object
	.size		_ZN34_INTERNAL_6b7959ab_4_k_cu_a30502746thrust24THRUST_300001_SM_1000_NS12placeholders2_9E,(_ZN34_INTERNAL_6b7959ab_4_k_cu_a30502744cuda3std3__419piecewise_constructE - _ZN34_INTERNAL_6b7959ab_4_k_cu_a30502746thrust24THRUST_300001_SM_1000_NS12placeholders2_9E)
_ZN34_INTERNAL_6b7959ab_4_k_cu_a30502746thrust24THRUST_300001_SM_1000_NS12placeholders2_9E:
	.zero		1
	.type		_ZN34_INTERNAL_6b7959ab_4_k_cu_a30502744cuda3std3__419piecewise_constructE,@object
	.size		_ZN34_INTERNAL_6b7959ab_4_k_cu_a30502744cuda3std3__419piecewise_constructE,(_ZN34_INTERNAL_6b7959ab_4_k_cu_a30502744cuda3std6ranges3__45__cpo5cdataE - _ZN34_INTERNAL_6b7959ab_4_k_cu_a30502744cuda3std3__419piecewise_constructE)
_ZN34_INTERNAL_6b7959ab_4_k_cu_a30502744cuda3std3__419piecewise_constructE:
	.zero		1
	.type		_ZN34_INTERNAL_6b7959ab_4_k_cu_a30502744cuda3std6ranges3__45__cpo5cdataE,@object
	.size		_ZN34_INTERNAL_6b7959ab_4_k_cu_a30502744cuda3std6ranges3__45__cpo5cdataE,(_ZN34_INTERNAL_6b7959ab_4_k_cu_a30502746thrust24THRUST_300001_SM_1000_NS12placeholders2_1E - _ZN34_INTERNAL_6b7959ab_4_k_cu_a30502744cuda3std6ranges3__45__cpo5cdataE)
_ZN34_INTERNAL_6b7959ab_4_k_cu_a30502744cuda3std6ranges3__45__cpo5cdataE:
	.zero		1
	.type		_ZN34_INTERNAL_6b7959ab_4_k_cu_a30502746thrust24THRUST_300001_SM_1000_NS12placeholders2_1E,@object
	.size		_ZN34_INTERNAL_6b7959ab_4_k_cu_a30502746thrust24THRUST_300001_SM_1000_NS12placeholders2_1E,(_ZN34_INTERNAL_6b7959ab_4_k_cu_a30502744cuda3std3__45__cpo3endE - _ZN34_INTERNAL_6b7959ab_4_k_cu_a30502746thrust24THRUST_300001_SM_1000_NS12placeholders2_1E)
_ZN34_INTERNAL_6b7959ab_4_k_cu_a30502746thrust24THRUST_300001_SM_1000_NS12placeholders2_1E:
	.zero		1
	.type		_ZN34_INTERNAL_6b7959ab_4_k_cu_a30502744cuda3std3__45__cpo3endE,@object
	.size		_ZN34_INTERNAL_6b7959ab_4_k_cu_a30502744cuda3std3__45__cpo3endE,(_ZN34_INTERNAL_6b7959ab_4_k_cu_a30502744cuda3std6ranges3__45__cpo3endE - _ZN34_INTERNAL_6b7959ab_4_k_cu_a30502744cuda3std3__45__cpo3endE)
_ZN34_INTERNAL_6b7959ab_4_k_cu_a30502744cuda3std3__45__cpo3endE:
	.zero		1
	.type		_ZN34_INTERNAL_6b7959ab_4_k_cu_a30502744cuda3std6ranges3__45__cpo3endE,@object
	.size		_ZN34_INTERNAL_6b7959ab_4_k_cu_a30502744cuda3std6ranges3__45__cpo3endE,(_ZN34_INTERNAL_6b7959ab_4_k_cu_a30502746thrust24THRUST_300001_SM_1000_NS12placeholders2_5E - _ZN34_INTERNAL_6b7959ab_4_k_cu_a30502744cuda3std6ranges3__45__cpo3endE)
_ZN34_INTERNAL_6b7959ab_4_k_cu_a30502744cuda3std6ranges3__45__cpo3endE:
	.zero		1
	.type		_ZN34_INTERNAL_6b7959ab_4_k_cu_a30502746thrust24THRUST_300001_SM_1000_NS12placeholders2_5E,@object
	.size		_ZN34_INTERNAL_6b7959ab_4_k_cu_a30502746thrust24THRUST_300001_SM_1000_NS12placeholders2_5E,(_ZN34_INTERNAL_6b7959ab_4_k_cu_a30502744cuda3std3__45__cpo4rendE - _ZN34_INTERNAL_6b7959ab_4_k_cu_a30502746thrust24THRUST_300001_SM_1000_NS12placeholders2_5E)
_ZN34_INTERNAL_6b7959ab_4_k_cu_a30502746thrust24THRUST_300001_SM_1000_NS12placeholders2_5E:
	.zero		1
	.type		_ZN34_INTERNAL_6b7959ab_4_k_cu_a30502744cuda3std3__45__cpo4rendE,@object
	.size		_ZN34_INTERNAL_6b7959ab_4_k_cu_a30502744cuda3std3__45__cpo4rendE,(_ZN34_INTERNAL_6b7959ab_4_k_cu_a30502744cuda3std6ranges3__45__cpo9iter_swapE - _ZN34_INTERNAL_6b7959ab_4_k_cu_a30502744cuda3std3__45__cpo4rendE)
_ZN34_INTERNAL_6b7959ab_4_k_cu_a30502744cuda3std3__45__cpo4rendE:
	.zero		1
	.type		_ZN34_INTERNAL_6b7959ab_4_k_cu_a30502744cuda3std6ranges3__45__cpo9iter_swapE,@object
	.size		_ZN34_INTERNAL_6b7959ab_4_k_cu_a30502744cuda3std6ranges3__45__cpo9iter_swapE,(_ZN34_INTERNAL_6b7959ab_4_k_cu_a30502744cuda3std3__48unexpectE - _ZN34_INTERNAL_6b7959ab_4_k_cu_a30502744cuda3std6ranges3__45__cpo9iter_swapE)
_ZN34_INTERNAL_6b7959ab_4_k_cu_a30502744cuda3std6ranges3__45__cpo9iter_swapE:
	.zero		1
	.type		_ZN34_INTERNAL_6b7959ab_4_k_cu_a30502744cuda3std3__48unexpectE,@object
	.size		_ZN34_INTERNAL_6b7959ab_4_k_cu_a30502744cuda3std3__48unexpectE,(_ZN34_INTERNAL_6b7959ab_4_k_cu_a30502746thrust24THRUST_300001_SM_1000_NS8cuda_cub3parE - _ZN34_INTERNAL_6b7959ab_4_k_cu_a30502744cuda3std3__48unexpectE)
_ZN34_INTERNAL_6b7959ab_4_k_cu_a30502744cuda3std3__48unexpectE:
	.zero		1
	.type		_ZN34_INTERNAL_6b7959ab_4_k_cu_a30502746thrust24THRUST_300001_SM_1000_NS8cuda_cub3parE,@object
	.size		_ZN34_INTERNAL_6b7959ab_4_k_cu_a30502746thrust24THRUST_300001_SM_1000_NS8cuda_cub3parE,(.L_29 - _ZN34_INTERNAL_6b7959ab_4_k_cu_a30502746thrust24THRUST_300001_SM_1000_NS8cuda_cub3parE)
_ZN34_INTERNAL_6b7959ab_4_k_cu_a30502746thrust24THRUST_300001_SM_1000_NS8cuda_cub3parE:
	.zero		1
.L_29:


//--------------------- .nv.constant0._ZN3cub18CUB_300001_SM_10006detail11EmptyKernelIvEEvv --------------------------
	.section	.nv.constant0._ZN3cub18CUB_300001_SM_10006detail11EmptyKernelIvEEvv,"a",@progbits
	.sectionflags	@""
	.align	4
.nv.constant0._ZN3cub18CUB_300001_SM_10006detail11EmptyKernelIvEEvv:
	.zero		896


//--------------------- SYMBOLS --------------------------

	.type		.nv.reservedSmem.offset0,@object
	.size		.nv.reservedSmem.offset0,0x4
